	.headerflags	@"EF_CUDA_TEXMODE_UNIFIED EF_CUDA_64BIT_ADDRESS EF_CUDA_ACCELERATORS EF_CUDA_SM90 EF_CUDA_VIRTUAL_SM(EF_CUDA_SM90)"
	.elftype	@"ET_EXEC"


//--------------------- .nv.info                  --------------------------
	.section	.nv.info,"",@"SHT_CUDA_INFO"
	.align	4


	//----- nvinfo : EIATTR_REGCOUNT
	.align		4
        /*0000*/ 	.byte	0x04, 0x2f
        /*0002*/ 	.short	(.L_1 - .L_0)
	.align		4
.L_0:
        /*0004*/ 	.word	index@(triton_poi_fused_div_2)
        /*0008*/ 	.word	0x0000000e


	//----- nvinfo : EIATTR_MIN_STACK_SIZE
	.align		4
.L_1:
        /*000c*/ 	.byte	0x04, 0x12
        /*000e*/ 	.short	(.L_3 - .L_2)
	.align		4
.L_2:
        /*0010*/ 	.word	index@(triton_poi_fused_div_2)
        /*0014*/ 	.word	0x00000000


	//----- nvinfo : EIATTR_FRAME_SIZE
	.align		4
.L_3:
        /*0018*/ 	.byte	0x04, 0x11
        /*001a*/ 	.short	(.L_5 - .L_4)
	.align		4
.L_4:
        /*001c*/ 	.word	index@(triton_poi_fused_div_2)
        /*0020*/ 	.word	0x00000000


	//----- nvinfo : EIATTR_MIN_STACK_SIZE
	.align		4
.L_5:
        /*0024*/ 	.byte	0x04, 0x12
        /*0026*/ 	.short	(.L_7 - .L_6)
	.align		4
.L_6:
        /*0028*/ 	.word	index@(triton_poi_fused_div_2)
        /*002c*/ 	.word	0x00000000
.L_7:


//--------------------- .nv.info.triton_poi_fused_div_2 --------------------------
	.section	.nv.info.triton_poi_fused_div_2,"",@"SHT_CUDA_INFO"
	.sectionflags	@""
	.align	4


	//----- nvinfo : EIATTR_CUDA_API_VERSION
	.align		4
        /*0000*/ 	.byte	0x04, 0x37
        /*0002*/ 	.short	(.L_9 - .L_8)
.L_8:
        /*0004*/ 	.word	0x0000007c


	//----- nvinfo : EIATTR_KPARAM_INFO
	.align		4
.L_9:
        /*0008*/ 	.byte	0x04, 0x17
        /*000a*/ 	.short	(.L_11 - .L_10)
.L_10:
        /*000c*/ 	.word	0x00000000
        /*0010*/ 	.short	0x0003
        /*0012*/ 	.short	0x0018
        /*0014*/ 	.byte	0x00, 0xf0, 0x11, 0x00


	//----- nvinfo : EIATTR_KPARAM_INFO
	.align		4
.L_11:
        /*0018*/ 	.byte	0x04, 0x17
        /*001a*/ 	.short	(.L_13 - .L_12)
.L_12:
        /*001c*/ 	.word	0x00000000
        /*0020*/ 	.short	0x0002
        /*0022*/ 	.short	0x0010
        /*0024*/ 	.byte	0x00, 0xf4, 0x21, 0x00


	//----- nvinfo : EIATTR_KPARAM_INFO
	.align		4
.L_13:
        /*0028*/ 	.byte	0x04, 0x17
        /*002a*/ 	.short	(.L_15 - .L_14)
.L_14:
        /*002c*/ 	.word	0x00000000
        /*0030*/ 	.short	0x0001
        /*0032*/ 	.short	0x0008
        /*0034*/ 	.byte	0x00, 0xf4, 0x21, 0x00


	//----- nvinfo : EIATTR_KPARAM_INFO
	.align		4
.L_15:
        /*0038*/ 	.byte	0x04, 0x17
        /*003a*/ 	.short	(.L_17 - .L_16)
.L_16:
        /*003c*/ 	.word	0x00000000
        /*0040*/ 	.short	0x0000
        /*0042*/ 	.short	0x0000
        /*0044*/ 	.byte	0x00, 0xf4, 0x21, 0x00


	//----- nvinfo : EIATTR_SPARSE_MMA_MASK
	.align		4
.L_17:
        /*0048*/ 	.byte	0x03, 0x50
        /*004a*/ 	.short	0x0000


	//----- nvinfo : EIATTR_MAXREG_COUNT
	.align		4
        /*004c*/ 	.byte	0x03, 0x1b
        /*004e*/ 	.short	0x00ff


	//----- nvinfo : EIATTR_EXIT_INSTR_OFFSETS
	.align		4
        /*0050*/ 	.byte	0x04, 0x1c
        /*0052*/ 	.short	(.L_19 - .L_18)


	//   ....[0]....
.L_18:
        /*0054*/ 	.word	0x00000170


	//   ....[1]....
        /*0058*/ 	.word	0x00000190


	//----- nvinfo : EIATTR_REQNTID
	.align		4
.L_19:
        /*005c*/ 	.byte	0x04, 0x10
        /*005e*/ 	.short	(.L_21 - .L_20)
.L_20:
        /*0060*/ 	.word	0x00000080
        /*0064*/ 	.word	0x00000001
        /*0068*/ 	.word	0x00000001


	//----- nvinfo : EIATTR_CBANK_PARAM_SIZE
	.align		4
.L_21:
        /*006c*/ 	.byte	0x03, 0x19
        /*006e*/ 	.short	0x001c


	//----- nvinfo : EIATTR_PARAM_CBANK
	.align		4
        /*0070*/ 	.byte	0x04, 0x0a
        /*0072*/ 	.short	(.L_23 - .L_22)
	.align		4
.L_22:
        /*0074*/ 	.word	index@(.nv.constant0.triton_poi_fused_div_2)
        /*0078*/ 	.short	0x0210
        /*007a*/ 	.short	0x001c


	//----- nvinfo : EIATTR_SW_WAR
	.align		4
.L_23:
        /*007c*/ 	.byte	0x04, 0x36
        /*007e*/ 	.short	(.L_25 - .L_24)
.L_24:
        /*0080*/ 	.word	0x00000008
.L_25:


//--------------------- .nv.callgraph             --------------------------
	.section	.nv.callgraph,"",@"SHT_CUDA_CALLGRAPH"
	.align	4
	.sectionentsize	8
	.align		4
        /*0000*/ 	.word	0x00000000
	.align		4
        /*0004*/ 	.word	0xffffffff
	.align		4
        /*0008*/ 	.word	0x00000000
	.align		4
        /*000c*/ 	.word	0xfffffffe
	.align		4
        /*0010*/ 	.word	0x00000000
	.align		4
        /*0014*/ 	.word	0xfffffffd
	.align		4
        /*0018*/ 	.word	0x00000000
	.align		4
        /*001c*/ 	.word	0xfffffffc


//--------------------- .text.triton_poi_fused_div_2 --------------------------
	.section	.text.triton_poi_fused_div_2,"ax",@progbits
	.align	128
        .global         triton_poi_fused_div_2
        .type           triton_poi_fused_div_2,@function
        .size           triton_poi_fused_div_2,(.L_x_1 - triton_poi_fused_div_2)
        .other          triton_poi_fused_div_2,@"STO_CUDA_ENTRY STV_DEFAULT"
triton_poi_fused_div_2:
.text.triton_poi_fused_div_2:
[----:B------:R-:W0:Y:S02]  /*0000*/  LDC R1, c[0x0][0x28] ;  /* 0x00000a00ff017b82 */ /* 0x000e240000000800 */
[----:B------:R-:W1:Y:S01]  /*0010*/  LDC.64 R4, c[0x0][0x218] ;  /* 0x00008600ff047b82 */ /* 0x000e620000000a00 */
[----:B------:R-:W2:Y:S01]  /*0020*/  S2R R0, SR_TID.X ;  /* 0x0000000000007919 */ /* 0x000ea20000002100 */
[----:B------:R-:W-:Y:S01]  /*0030*/  ULDC.64 UR4, c[0x0][0x208] ;  /* 0x0000820000047ab9 */ /* 0x000fe20000000a00 */
[----:B------:R-:W3:Y:S05]  /*0040*/  S2R R9, SR_CTAID.X ;  /* 0x0000000000097919 */ /* 0x000eea0000002500 */
[----:B------:R-:W4:Y:S01]  /*0050*/  LDC.64 R2, c[0x0][0x210] ;  /* 0x00008400ff027b82 */ /* 0x000f220000000a00 */
[----:B------:R-:W-:-:S07]  /*0060*/  HFMA2.MMA R11, -RZ, RZ, 0, 0 ;  /* 0x00000000ff0b7435 */ /* 0x000fce00000001ff */
[----:B------:R-:W5:Y:S01]  /*0070*/  LDC.64 R6, c[0x0][0x220] ;  /* 0x00008800ff067b82 */ /* 0x000f620000000a00 */
[----:B-1----:R5:W5:Y:S01]  /*0080*/  LDG.E R8, desc[UR4][R4.64] ;  /* 0x0000000404087981 */ /* 0x002b62000c1e1900 */
[----:B--2---:R-:W-:-:S04]  /*0090*/  LOP3.LUT R0, R0, 0x7f, RZ, 0xc0, !PT ;  /* 0x0000007f00007812 */ /* 0x004fc800078ec0ff */
[----:B---3--:R-:W-:-:S04]  /*00a0*/  LEA R9, R9, R0, 0x7 ;  /* 0x0000000009097211 */ /* 0x008fc800078e38ff */
[C---:B------:R-:W-:Y:S01]  /*00b0*/  ISETP.GE.AND P2, PT, R9.reuse, 0x1800, PT ;  /* 0x000018000900780c */ /* 0x040fe20003f46270 */
[----:B----4-:R-:W-:-:S12]  /*00c0*/  IMAD.WIDE R2, R9, 0x4, R2 ;  /* 0x0000000409027825 */ /* 0x010fd800078e0202 */
[----:B------:R-:W2:Y:S01]  /*00d0*/  @!P2 LDG.E R11, desc[UR4][R2.64] ;  /* 0x00000004020ba981 */ /* 0x000ea2000c1e1900 */
[----:B-----5:R-:W-:Y:S01]  /*00e0*/  IMAD.WIDE R4, R9, 0x4, R6 ;  /* 0x0000000409047825 */ /* 0x020fe200078e0206 */
[C---:B------:R-:W-:Y:S02]  /*00f0*/  FSETP.GT.AND P0, PT, |R8|.reuse, 8.50705917302346158658e+37, PT ;  /* 0x7e8000000800780b */ /* 0x040fe40003f04200 */
[----:B------:R-:W-:-:S11]  /*0100*/  FSETP.GEU.AND P1, PT, |R8|, 1.175494350822287508e-38, PT ;  /* 0x008000000800780b */ /* 0x000fd60003f2e200 */
[----:B------:R-:W-:-:S04]  /*0110*/  @P0 FMUL R8, R8, 0.25 ;  /* 0x3e80000008080820 */ /* 0x000fc80000400000 */
[----:B------:R-:W-:-:S06]  /*0120*/  @!P1 FMUL R8, R8, 16777216 ;  /* 0x4b80000008089820 */ /* 0x000fcc0000400000 */
[----:B------:R-:W1:Y:S01]  /*0130*/  MUFU.RCP R8, R8 ;  /* 0x0000000800087308 */ /* 0x000e620000001000 */
[----:B--2---:R-:W-:-:S04]  /*0140*/  @P0 FMUL R11, R11, 0.25 ;  /* 0x3e8000000b0b0820 */ /* 0x004fc80000400000 */
[----:B------:R-:W-:-:S04]  /*0150*/  @!P1 FMUL R11, R11, 16777216 ;  /* 0x4b8000000b0b9820 */ /* 0x000fc80000400000 */
[----:B-1----:R-:W-:Y:S01]  /*0160*/  FMUL R11, R8, R11 ;  /* 0x0000000b080b7220 */ /* 0x002fe20000400000 */
[----:B------:R-:W-:Y:S06]  /*0170*/  @P2 EXIT ;  /* 0x000000000000294d */ /* 0x000fec0003800000 */
[----:B------:R-:W-:Y:S01]  /*0180*/  STG.E desc[UR4][R4.64], R11 ;  /* 0x0000000b04007986 */ /* 0x000fe2000c101904 */
[----:B------:R-:W-:Y:S05]  /*0190*/  EXIT ;  /* 0x000000000000794d */ /* 0x000fea0003800000 */
.L_x_0:
[----:B------:R-:W-:-:S00]  /*01a0*/  BRA `(.L_x_0) ;  /* 0xfffffffc00fc7947 */ /* 0x000fc0000383ffff */
[----:B------:R-:W-:-:S00]  /*01b0*/  NOP ;  /* 0x0000000000007918 */ /* 0x000fc00000000000 */
        /* <DEDUP_REMOVED lines=12> */
.L_x_1:


//--------------------- .nv.constant0.triton_poi_fused_div_2 --------------------------
	.section	.nv.constant0.triton_poi_fused_div_2,"a",@progbits
	.sectionflags	@""
	.align	4
.nv.constant0.triton_poi_fused_div_2:
	.zero		556
